//
// Generated by NVIDIA NVVM Compiler
//
// Compiler Build ID: CL-36424714
// Cuda compilation tools, release 13.0, V13.0.88
// Based on NVVM 20.0.0
//

.version 9.0
.target sm_100
.address_size 64

	// .globl	_Z12gatherKernelPfPiS_i

.visible .entry _Z12gatherKernelPfPiS_i(
	.param .u64 .ptr .align 1 _Z12gatherKernelPfPiS_i_param_0,
	.param .u64 .ptr .align 1 _Z12gatherKernelPfPiS_i_param_1,
	.param .u64 .ptr .align 1 _Z12gatherKernelPfPiS_i_param_2,
	.param .u32 _Z12gatherKernelPfPiS_i_param_3
)
{
	.reg .pred 	%p<2>;
	.reg .b32 	%r<7>;
	.reg .b32 	%f<2>;
	.reg .b64 	%rd<12>;

	ld.param.u64 	%rd1, [_Z12gatherKernelPfPiS_i_param_0];
	ld.param.u64 	%rd2, [_Z12gatherKernelPfPiS_i_param_1];
	ld.param.u64 	%rd3, [_Z12gatherKernelPfPiS_i_param_2];
	ld.param.u32 	%r2, [_Z12gatherKernelPfPiS_i_param_3];
	mov.u32 	%r3, %ctaid.x;
	mov.u32 	%r4, %ntid.x;
	mov.u32 	%r5, %tid.x;
	mad.lo.s32 	%r1, %r3, %r4, %r5;
	setp.ge.s32 	%p1, %r1, %r2;
	@%p1 bra 	$L__BB0_2;
	cvta.to.global.u64 	%rd4, %rd2;
	cvta.to.global.u64 	%rd5, %rd1;
	cvta.to.global.u64 	%rd6, %rd3;
	mul.wide.s32 	%rd7, %r1, 4;
	add.s64 	%rd8, %rd4, %rd7;
	ld.global.u32 	%r6, [%rd8];
	mul.wide.s32 	%rd9, %r6, 4;
	add.s64 	%rd10, %rd5, %rd9;
	ld.global.f32 	%f1, [%rd10];
	add.s64 	%rd11, %rd6, %rd7;
	st.global.f32 	[%rd11], %f1;
$L__BB0_2:
	ret;

}


// ===== COMPILED SASS (sm_100) =====

	.target	sm_100

	.elftype	@"ET_EXEC"


//--------------------- .note.nv.tkinfo           --------------------------
	.section	.note.nv.tkinfo,"",@"SHT_NOTE"
	.sectionflags	@"SHF_NOTE_NV_TKINFO"
	.tkinfo
        /*0018*/ 	.word	0x00000002
        /*0030*/ 	.string	""
        /*0030*/ 	.string	"ptxas"
        /*0030*/ 	.string	"Cuda compilation tools, release 13.0, V13.0.88"
        /*0030*/ 	.string	"Build cuda_13.0.r13.0/compiler.36424714_0"
        /*0030*/ 	.string	"-arch sm_100 -m 64 "



//--------------------- .note.nv.cuinfo           --------------------------
	.section	.note.nv.cuinfo,"",@"SHT_NOTE"
	.sectionflags	@"SHF_NOTE_NV_CUINFO"
        /*0018*/ 	.short	0x0002
        /*001a*/ 	.short	0x0064
        /*001c*/ 	.short	0x0082
	.zero		2


//--------------------- .nv.info                  --------------------------
	.section	.nv.info,"",@"SHT_CUDA_INFO"
	.align	4


	//----- nvinfo : EIATTR_REGCOUNT
	.align		4
        /*0000*/ 	.byte	0x04, 0x2f
        /*0002*/ 	.short	(.L_1 - .L_0)
	.align		4
.L_0:
        /*0004*/ 	.word	index@(_Z12gatherKernelPfPiS_i)
        /*0008*/ 	.word	0x0000000c


	//----- nvinfo : EIATTR_FRAME_SIZE
	.align		4
.L_1:
        /*000c*/ 	.byte	0x04, 0x11
        /*000e*/ 	.short	(.L_3 - .L_2)
	.align		4
.L_2:
        /*0010*/ 	.word	index@(_Z12gatherKernelPfPiS_i)
        /*0014*/ 	.word	0x00000000


	//----- nvinfo : EIATTR_MIN_STACK_SIZE
	.align		4
.L_3:
        /*0018*/ 	.byte	0x04, 0x12
        /*001a*/ 	.short	(.L_5 - .L_4)
	.align		4
.L_4:
        /*001c*/ 	.word	index@(_Z12gatherKernelPfPiS_i)
        /*0020*/ 	.word	0x00000000
.L_5:


//--------------------- .nv.compat                --------------------------
	.section	.nv.compat,"",@"SHT_CUDA_COMPAT_INFO"
	.align	4
        /*0000*/ 	.byte	0x02, 0x09, 0x00, 0x00, 0x02, 0x02, 0x01, 0x00, 0x02, 0x05, 0x05, 0x00, 0x03, 0x07, 0x01, 0x01
        /*0010*/ 	.byte	0x02, 0x03, 0x00, 0x00, 0x02, 0x06, 0x01, 0x00, 0x04, 0x0b, 0x08, 0x00, 0x09, 0x00, 0x00, 0x00
        /*0020*/ 	.byte	0x00, 0x00, 0x00, 0x00


//--------------------- .nv.info._Z12gatherKernelPfPiS_i --------------------------
	.section	.nv.info._Z12gatherKernelPfPiS_i,"",@"SHT_CUDA_INFO"
	.sectionflags	@""
	.align	4


	//----- nvinfo : EIATTR_CUDA_API_VERSION
	.align		4
        /*0000*/ 	.byte	0x04, 0x37
        /*0002*/ 	.short	(.L_7 - .L_6)
.L_6:
        /*0004*/ 	.word	0x00000082


	//----- nvinfo : EIATTR_KPARAM_INFO
	.align		4
.L_7:
        /*0008*/ 	.byte	0x04, 0x17
        /*000a*/ 	.short	(.L_9 - .L_8)
.L_8:
        /*000c*/ 	.word	0x00000000
        /*0010*/ 	.short	0x0003
        /*0012*/ 	.short	0x0018
        /*0014*/ 	.byte	0x00, 0xf0, 0x11, 0x00


	//----- nvinfo : EIATTR_KPARAM_INFO
	.align		4
.L_9:
        /*0018*/ 	.byte	0x04, 0x17
        /*001a*/ 	.short	(.L_11 - .L_10)
.L_10:
        /*001c*/ 	.word	0x00000000
        /*0020*/ 	.short	0x0002
        /*0022*/ 	.short	0x0010
        /*0024*/ 	.byte	0x00, 0xf5, 0x21, 0x00


	//----- nvinfo : EIATTR_KPARAM_INFO
	.align		4
.L_11:
        /*0028*/ 	.byte	0x04, 0x17
        /*002a*/ 	.short	(.L_13 - .L_12)
.L_12:
        /*002c*/ 	.word	0x00000000
        /*0030*/ 	.short	0x0001
        /*0032*/ 	.short	0x0008
        /*0034*/ 	.byte	0x00, 0xf5, 0x21, 0x00


	//----- nvinfo : EIATTR_KPARAM_INFO
	.align		4
.L_13:
        /*0038*/ 	.byte	0x04, 0x17
        /*003a*/ 	.short	(.L_15 - .L_14)
.L_14:
        /*003c*/ 	.word	0x00000000
        /*0040*/ 	.short	0x0000
        /*0042*/ 	.short	0x0000
        /*0044*/ 	.byte	0x00, 0xf5, 0x21, 0x00


	//----- nvinfo : EIATTR_SPARSE_MMA_MASK
	.align		4
.L_15:
        /*0048*/ 	.byte	0x03, 0x50
        /*004a*/ 	.short	0x0000


	//----- nvinfo : EIATTR_MAXREG_COUNT
	.align		4
        /*004c*/ 	.byte	0x03, 0x1b
        /*004e*/ 	.short	0x00ff


	//----- nvinfo : EIATTR_MERCURY_ISA_VERSION
	.align		4
        /*0050*/ 	.byte	0x03, 0x5f
        /*0052*/ 	.short	0x0101


	//----- nvinfo : EIATTR_VRC_CTA_INIT_COUNT
	.align		4
        /*0054*/ 	.byte	0x02, 0x4a
	.zero		1
	.zero		1


	//----- nvinfo : EIATTR_EXIT_INSTR_OFFSETS
	.align		4
        /*0058*/ 	.byte	0x04, 0x1c
        /*005a*/ 	.short	(.L_17 - .L_16)


	//   ....[0]....
.L_16:
        /*005c*/ 	.word	0x00000070


	//   ....[1]....
        /*0060*/ 	.word	0x00000120


	//----- nvinfo : EIATTR_CBANK_PARAM_SIZE
	.align		4
.L_17:
        /*0064*/ 	.byte	0x03, 0x19
        /*0066*/ 	.short	0x001c


	//----- nvinfo : EIATTR_PARAM_CBANK
	.align		4
        /*0068*/ 	.byte	0x04, 0x0a
        /*006a*/ 	.short	(.L_19 - .L_18)
	.align		4
.L_18:
        /*006c*/ 	.word	index@(.nv.constant0._Z12gatherKernelPfPiS_i)
        /*0070*/ 	.short	0x0380
        /*0072*/ 	.short	0x001c


	//----- nvinfo : EIATTR_SW_WAR
	.align		4
.L_19:
        /*0074*/ 	.byte	0x04, 0x36
        /*0076*/ 	.short	(.L_21 - .L_20)
.L_20:
        /*0078*/ 	.word	0x00000008
.L_21:


//--------------------- .nv.callgraph             --------------------------
	.section	.nv.callgraph,"",@"SHT_CUDA_CALLGRAPH"
	.align	4
	.sectionentsize	8
	.align		4
        /*0000*/ 	.word	0x00000000
	.align		4
        /*0004*/ 	.word	0xffffffff
	.align		4
        /*0008*/ 	.word	0x00000000
	.align		4
        /*000c*/ 	.word	0xfffffffe
	.align		4
        /*0010*/ 	.word	0x00000000
	.align		4
        /*0014*/ 	.word	0xfffffffd
	.align		4
        /*0018*/ 	.word	0x00000000
	.align		4
        /*001c*/ 	.word	0xfffffffc


//--------------------- .text._Z12gatherKernelPfPiS_i --------------------------
	.section	.text._Z12gatherKernelPfPiS_i,"ax",@progbits
	.align	128
        .global         _Z12gatherKernelPfPiS_i
        .type           _Z12gatherKernelPfPiS_i,@function
        .size           _Z12gatherKernelPfPiS_i,(.L_x_1 - _Z12gatherKernelPfPiS_i)
        .other          _Z12gatherKernelPfPiS_i,@"STO_CUDA_ENTRY STV_DEFAULT"
_Z12gatherKernelPfPiS_i:
.text._Z12gatherKernelPfPiS_i:
[----:B------:R-:W-:Y:S01]  /*0000*/  LDC R1, c[0x0][0x37c] ;  /* 0x0000df00ff017b82 */ /* 0x000fe20000000800 */
[----:B------:R-:W0:Y:S07]  /*0010*/  S2R R0, SR_TID.X ;  /* 0x0000000000007919 */ /* 0x000e2e0000002100 */
[----:B------:R-:W0:Y:S01]  /*0020*/  S2UR UR4, SR_CTAID.X ;  /* 0x00000000000479c3 */ /* 0x000e220000002500 */
[----:B------:R-:W1:Y:S07]  /*0030*/  LDCU UR5, c[0x0][0x398] ;  /* 0x00007300ff0577ac */ /* 0x000e6e0008000800 */
[----:B------:R-:W0:Y:S02]  /*0040*/  LDC R9, c[0x0][0x360] ;  /* 0x0000d800ff097b82 */ /* 0x000e240000000800 */
[----:B0-----:R-:W-:-:S05]  /*0050*/  IMAD R9, R9, UR4, R0 ;  /* 0x0000000409097c24 */ /* 0x001fca000f8e0200 */
[----:B-1----:R-:W-:-:S13]  /*0060*/  ISETP.GE.AND P0, PT, R9, UR5, PT ;  /* 0x0000000509007c0c */ /* 0x002fda000bf06270 */
[----:B------:R-:W-:Y:S05]  /*0070*/  @P0 EXIT ;  /* 0x000000000000094d */ /* 0x000fea0003800000 */
[----:B------:R-:W0:Y:S01]  /*0080*/  LDC.64 R2, c[0x0][0x388] ;  /* 0x0000e200ff027b82 */ /* 0x000e220000000a00 */
[----:B------:R-:W1:Y:S07]  /*0090*/  LDCU.64 UR4, c[0x0][0x358] ;  /* 0x00006b00ff0477ac */ /* 0x000e6e0008000a00 */
[----:B------:R-:W2:Y:S08]  /*00a0*/  LDC.64 R4, c[0x0][0x380] ;  /* 0x0000e000ff047b82 */ /* 0x000eb00000000a00 */
[----:B------:R-:W3:Y:S01]  /*00b0*/  LDC.64 R6, c[0x0][0x390] ;  /* 0x0000e400ff067b82 */ /* 0x000ee20000000a00 */
[----:B0-----:R-:W-:-:S06]  /*00c0*/  IMAD.WIDE R2, R9, 0x4, R2 ;  /* 0x0000000409027825 */ /* 0x001fcc00078e0202 */
[----:B-1----:R-:W2:Y:S02]  /*00d0*/  LDG.E R3, desc[UR4][R2.64] ;  /* 0x0000000402037981 */ /* 0x002ea4000c1e1900 */
[----:B--2---:R-:W-:-:S06]  /*00e0*/  IMAD.WIDE R4, R3, 0x4, R4 ;  /* 0x0000000403047825 */ /* 0x004fcc00078e0204 */
[----:B------:R-:W2:Y:S01]  /*00f0*/  LDG.E R5, desc[UR4][R4.64] ;  /* 0x0000000404057981 */ /* 0x000ea2000c1e1900 */
[----:B---3--:R-:W-:-:S05]  /*0100*/  IMAD.WIDE R6, R9, 0x4, R6 ;  /* 0x0000000409067825 */ /* 0x008fca00078e0206 */
[----:B--2---:R-:W-:Y:S01]  /*0110*/  STG.E desc[UR4][R6.64], R5 ;  /* 0x0000000506007986 */ /* 0x004fe2000c101904 */
[----:B------:R-:W-:Y:S05]  /*0120*/  EXIT ;  /* 0x000000000000794d */ /* 0x000fea0003800000 */
.L_x_0:
[----:B------:R-:W-:-:S00]  /*0130*/  BRA `(.L_x_0) ;  /* 0xfffffffc00fc7947 */ /* 0x000fc0000383ffff */
[----:B------:R-:W-:-:S00]  /*0140*/  NOP ;  /* 0x0000000000007918 */ /* 0x000fc00000000000 */
        /* <DEDUP_REMOVED lines=11> */
.L_x_1:


//--------------------- .nv.shared.reserved.0     --------------------------
	.section	.nv.shared.reserved.0,"aw",@nobits
	.weak		__nv_reservedSMEM_offset_0_alias
	.size		__nv_reservedSMEM_offset_0_alias, 0, 64
	.other		__nv_reservedSMEM_offset_0_alias,@"STO_CUDA_RESERVED_SHARED STV_DEFAULT"
__nv_reservedSMEM_offset_0_alias:
	.zero		0
	.zero		64


//--------------------- .nv.constant0._Z12gatherKernelPfPiS_i --------------------------
	.section	.nv.constant0._Z12gatherKernelPfPiS_i,"a",@progbits
	.sectionflags	@""
	.align	4
.nv.constant0._Z12gatherKernelPfPiS_i:
	.zero		924


//--------------------- SYMBOLS --------------------------

	.type		.nv.reservedSmem.offset0,@object
	.size		.nv.reservedSmem.offset0,0x4
